	.target	sm_90a

	.elftype	@"ET_EXEC"


//--------------------- .note.nv.tkinfo           --------------------------
	.section	.note.nv.tkinfo,"",@"SHT_NOTE"
	.sectionflags	@"SHF_NOTE_NV_TKINFO"
	.tkinfo
        /*0018*/ 	.word	0x00000002
        /*0030*/ 	.string	""
        /*0030*/ 	.string	"ptxas"
        /*0030*/ 	.string	"Cuda compilation tools, release 13.0, V13.0.88"
        /*0030*/ 	.string	"Build cuda_13.0.r13.0/compiler.36424714_0"
        /*0030*/ 	.string	"-arch sm_90a -m 64 "



//--------------------- .note.nv.cuinfo           --------------------------
	.section	.note.nv.cuinfo,"",@"SHT_NOTE"
	.sectionflags	@"SHF_NOTE_NV_CUINFO"
        /*0018*/ 	.short	0x0002
        /*001a*/ 	.short	0x005a
        /*001c*/ 	.short	0x0082
	.zero		2


//--------------------- .nv.info                  --------------------------
	.section	.nv.info,"",@"SHT_CUDA_INFO"
	.align	4


	//----- nvinfo : EIATTR_REGCOUNT
	.align		4
        /*0000*/ 	.byte	0x04, 0x2f
        /*0002*/ 	.short	(.L_1 - .L_0)
	.align		4
.L_0:
        /*0004*/ 	.word	index@(_ZN18transformer_engine17swizzle_kernel_1d56swizzle_block_scaling_1d_to_mxfp8_scaling_factors_kernelINS0_12no_oob_tag_tEEEvPKvPvjjjjT_)
        /*0008*/ 	.word	0x0000000e


	//----- nvinfo : EIATTR_FRAME_SIZE
	.align		4
.L_1:
        /*000c*/ 	.byte	0x04, 0x11
        /*000e*/ 	.short	(.L_3 - .L_2)
	.align		4
.L_2:
        /*0010*/ 	.word	index@(_ZN18transformer_engine17swizzle_kernel_1d56swizzle_block_scaling_1d_to_mxfp8_scaling_factors_kernelINS0_12no_oob_tag_tEEEvPKvPvjjjjT_)
        /*0014*/ 	.word	0x00000000


	//----- nvinfo : EIATTR_REGCOUNT
	.align		4
.L_3:
        /*0018*/ 	.byte	0x04, 0x2f
        /*001a*/ 	.short	(.L_5 - .L_4)
	.align		4
.L_4:
        /*001c*/ 	.word	index@(_ZN18transformer_engine17swizzle_kernel_1d56swizzle_block_scaling_1d_to_mxfp8_scaling_factors_kernelIjEEvPKvPvjjjjT_)
        /*0020*/ 	.word	0x0000000e


	//----- nvinfo : EIATTR_FRAME_SIZE
	.align		4
.L_5:
        /*0024*/ 	.byte	0x04, 0x11
        /*0026*/ 	.short	(.L_7 - .L_6)
	.align		4
.L_6:
        /*0028*/ 	.word	index@(_ZN18transformer_engine17swizzle_kernel_1d56swizzle_block_scaling_1d_to_mxfp8_scaling_factors_kernelIjEEvPKvPvjjjjT_)
        /*002c*/ 	.word	0x00000000


	//----- nvinfo : EIATTR_REGCOUNT
	.align		4
.L_7:
        /*0030*/ 	.byte	0x04, 0x2f
        /*0032*/ 	.short	(.L_9 - .L_8)
	.align		4
.L_8:
        /*0034*/ 	.word	index@(_ZN18transformer_engine17swizzle_kernel_2d56swizzle_block_scaling_2d_to_mxfp8_scaling_factors_kernelEPKvPvjjjj)
        /*0038*/ 	.word	0x0000000e


	//----- nvinfo : EIATTR_FRAME_SIZE
	.align		4
.L_9:
        /*003c*/ 	.byte	0x04, 0x11
        /*003e*/ 	.short	(.L_11 - .L_10)
	.align		4
.L_10:
        /*0040*/ 	.word	index@(_ZN18transformer_engine17swizzle_kernel_2d56swizzle_block_scaling_2d_to_mxfp8_scaling_factors_kernelEPKvPvjjjj)
        /*0044*/ 	.word	0x00000000


	//----- nvinfo : EIATTR_MIN_STACK_SIZE
	.align		4
.L_11:
        /*0048*/ 	.byte	0x04, 0x12
        /*004a*/ 	.short	(.L_13 - .L_12)
	.align		4
.L_12:
        /*004c*/ 	.word	index@(_ZN18transformer_engine17swizzle_kernel_2d56swizzle_block_scaling_2d_to_mxfp8_scaling_factors_kernelEPKvPvjjjj)
        /*0050*/ 	.word	0x00000000


	//----- nvinfo : EIATTR_MIN_STACK_SIZE
	.align		4
.L_13:
        /*0054*/ 	.byte	0x04, 0x12
        /*0056*/ 	.short	(.L_15 - .L_14)
	.align		4
.L_14:
        /*0058*/ 	.word	index@(_ZN18transformer_engine17swizzle_kernel_1d56swizzle_block_scaling_1d_to_mxfp8_scaling_factors_kernelIjEEvPKvPvjjjjT_)
        /*005c*/ 	.word	0x00000000


	//----- nvinfo : EIATTR_MIN_STACK_SIZE
	.align		4
.L_15:
        /*0060*/ 	.byte	0x04, 0x12
        /*0062*/ 	.short	(.L_17 - .L_16)
	.align		4
.L_16:
        /*0064*/ 	.word	index@(_ZN18transformer_engine17swizzle_kernel_1d56swizzle_block_scaling_1d_to_mxfp8_scaling_factors_kernelINS0_12no_oob_tag_tEEEvPKvPvjjjjT_)
        /*0068*/ 	.word	0x00000000
.L_17:


//--------------------- .nv.compat                --------------------------
	.section	.nv.compat,"",@"SHT_CUDA_COMPAT_INFO"
	.align	4
        /*0000*/ 	.byte	0x02, 0x09, 0x01, 0x00, 0x02, 0x02, 0x01, 0x00, 0x02, 0x05, 0x05, 0x00, 0x03, 0x07, 0x01, 0x01
        /*0010*/ 	.byte	0x02, 0x03, 0x00, 0x00, 0x02, 0x06, 0x01, 0x00, 0x04, 0x0b, 0x08, 0x00, 0x00, 0x00, 0x00, 0x00
        /*0020*/ 	.byte	0x00, 0x00, 0x00, 0x00


//--------------------- .nv.info._ZN18transformer_engine17swizzle_kernel_2d56swizzle_block_scaling_2d_to_mxfp8_scaling_factors_kernelEPKvPvjjjj --------------------------
	.section	.nv.info._ZN18transformer_engine17swizzle_kernel_2d56swizzle_block_scaling_2d_to_mxfp8_scaling_factors_kernelEPKvPvjjjj,"",@"SHT_CUDA_INFO"
	.sectionflags	@""
	.align	4


	//----- nvinfo : EIATTR_CUDA_API_VERSION
	.align		4
        /*0000*/ 	.byte	0x04, 0x37
        /*0002*/ 	.short	(.L_19 - .L_18)
.L_18:
        /*0004*/ 	.word	0x00000082


	//----- nvinfo : EIATTR_KPARAM_INFO
	.align		4
.L_19:
        /*0008*/ 	.byte	0x04, 0x17
        /*000a*/ 	.short	(.L_21 - .L_20)
.L_20:
        /*000c*/ 	.word	0x00000000
        /*0010*/ 	.short	0x0005
        /*0012*/ 	.short	0x001c
        /*0014*/ 	.byte	0x00, 0xf0, 0x11, 0x00


	//----- nvinfo : EIATTR_KPARAM_INFO
	.align		4
.L_21:
        /*0018*/ 	.byte	0x04, 0x17
        /*001a*/ 	.short	(.L_23 - .L_22)
.L_22:
        /*001c*/ 	.word	0x00000000
        /*0020*/ 	.short	0x0004
        /*0022*/ 	.short	0x0018
        /*0024*/ 	.byte	0x00, 0xf0, 0x11, 0x00


	//----- nvinfo : EIATTR_KPARAM_INFO
	.align		4
.L_23:
        /*0028*/ 	.byte	0x04, 0x17
        /*002a*/ 	.short	(.L_25 - .L_24)
.L_24:
        /*002c*/ 	.word	0x00000000
        /*0030*/ 	.short	0x0003
        /*0032*/ 	.short	0x0014
        /*0034*/ 	.byte	0x00, 0xf0, 0x11, 0x00


	//----- nvinfo : EIATTR_KPARAM_INFO
	.align		4
.L_25:
        /*0038*/ 	.byte	0x04, 0x17
        /*003a*/ 	.short	(.L_27 - .L_26)
.L_26:
        /*003c*/ 	.word	0x00000000
        /*0040*/ 	.short	0x0002
        /*0042*/ 	.short	0x0010
        /*0044*/ 	.byte	0x00, 0xf0, 0x11, 0x00


	//----- nvinfo : EIATTR_KPARAM_INFO
	.align		4
.L_27:
        /*0048*/ 	.byte	0x04, 0x17
        /*004a*/ 	.short	(.L_29 - .L_28)
.L_28:
        /*004c*/ 	.word	0x00000000
        /*0050*/ 	.short	0x0001
        /*0052*/ 	.short	0x0008
        /*0054*/ 	.byte	0x00, 0xf0, 0x21, 0x00


	//----- nvinfo : EIATTR_KPARAM_INFO
	.align		4
.L_29:
        /*0058*/ 	.byte	0x04, 0x17
        /*005a*/ 	.short	(.L_31 - .L_30)
.L_30:
        /*005c*/ 	.word	0x00000000
        /*0060*/ 	.short	0x0000
        /*0062*/ 	.short	0x0000
        /*0064*/ 	.byte	0x00, 0xf0, 0x21, 0x00


	//----- nvinfo : EIATTR_SPARSE_MMA_MASK
	.align		4
.L_31:
        /*0068*/ 	.byte	0x03, 0x50
        /*006a*/ 	.short	0x0000


	//----- nvinfo : EIATTR_MAXREG_COUNT
	.align		4
        /*006c*/ 	.byte	0x03, 0x1b
        /*006e*/ 	.short	0x00ff


	//----- nvinfo : EIATTR_MERCURY_ISA_VERSION
	.align		4
        /*0070*/ 	.byte	0x03, 0x5f
        /*0072*/ 	.short	0x0101


	//----- nvinfo : EIATTR_EXIT_INSTR_OFFSETS
	.align		4
        /*0074*/ 	.byte	0x04, 0x1c
        /*0076*/ 	.short	(.L_33 - .L_32)


	//   ....[0]....
.L_32:
        /*0078*/ 	.word	0x000000a0


	//   ....[1]....
        /*007c*/ 	.word	0x00000230


	//----- nvinfo : EIATTR_MAX_THREADS
	.align		4
.L_33:
        /*0080*/ 	.byte	0x04, 0x05
        /*0082*/ 	.short	(.L_35 - .L_34)
.L_34:
        /*0084*/ 	.word	0x00000080
        /*0088*/ 	.word	0x00000001
        /*008c*/ 	.word	0x00000001


	//----- nvinfo : EIATTR_CBANK_PARAM_SIZE
	.align		4
.L_35:
        /*0090*/ 	.byte	0x03, 0x19
        /*0092*/ 	.short	0x0020


	//----- nvinfo : EIATTR_PARAM_CBANK
	.align		4
        /*0094*/ 	.byte	0x04, 0x0a
        /*0096*/ 	.short	(.L_37 - .L_36)
	.align		4
.L_36:
        /*0098*/ 	.word	index@(.nv.constant0._ZN18transformer_engine17swizzle_kernel_2d56swizzle_block_scaling_2d_to_mxfp8_scaling_factors_kernelEPKvPvjjjj)
        /*009c*/ 	.short	0x0210
        /*009e*/ 	.short	0x0020


	//----- nvinfo : EIATTR_SW_WAR
	.align		4
.L_37:
        /*00a0*/ 	.byte	0x04, 0x36
        /*00a2*/ 	.short	(.L_39 - .L_38)
.L_38:
        /*00a4*/ 	.word	0x00000008
.L_39:


//--------------------- .nv.info._ZN18transformer_engine17swizzle_kernel_1d56swizzle_block_scaling_1d_to_mxfp8_scaling_factors_kernelIjEEvPKvPvjjjjT_ --------------------------
	.section	.nv.info._ZN18transformer_engine17swizzle_kernel_1d56swizzle_block_scaling_1d_to_mxfp8_scaling_factors_kernelIjEEvPKvPvjjjjT_,"",@"SHT_CUDA_INFO"
	.sectionflags	@""
	.align	4


	//----- nvinfo : EIATTR_CUDA_API_VERSION
	.align		4
        /*0000*/ 	.byte	0x04, 0x37
        /*0002*/ 	.short	(.L_41 - .L_40)
.L_40:
        /*0004*/ 	.word	0x00000082


	//----- nvinfo : EIATTR_KPARAM_INFO
	.align		4
.L_41:
        /*0008*/ 	.byte	0x04, 0x17
        /*000a*/ 	.short	(.L_43 - .L_42)
.L_42:
        /*000c*/ 	.word	0x00000000
        /*0010*/ 	.short	0x0006
        /*0012*/ 	.short	0x0020
        /*0014*/ 	.byte	0x00, 0xf0, 0x11, 0x00


	//----- nvinfo : EIATTR_KPARAM_INFO
	.align		4
.L_43:
        /*0018*/ 	.byte	0x04, 0x17
        /*001a*/ 	.short	(.L_45 - .L_44)
.L_44:
        /*001c*/ 	.word	0x00000000
        /*0020*/ 	.short	0x0005
        /*0022*/ 	.short	0x001c
        /*0024*/ 	.byte	0x00, 0xf0, 0x11, 0x00


	//----- nvinfo : EIATTR_KPARAM_INFO
	.align		4
.L_45:
        /*0028*/ 	.byte	0x04, 0x17
        /*002a*/ 	.short	(.L_47 - .L_46)
.L_46:
        /*002c*/ 	.word	0x00000000
        /*0030*/ 	.short	0x0004
        /*0032*/ 	.short	0x0018
        /*0034*/ 	.byte	0x00, 0xf0, 0x11, 0x00


	//----- nvinfo : EIATTR_KPARAM_INFO
	.align		4
.L_47:
        /*0038*/ 	.byte	0x04, 0x17
        /*003a*/ 	.short	(.L_49 - .L_48)
.L_48:
        /*003c*/ 	.word	0x00000000
        /*0040*/ 	.short	0x0003
        /*0042*/ 	.short	0x0014
        /*0044*/ 	.byte	0x00, 0xf0, 0x11, 0x00


	//----- nvinfo : EIATTR_KPARAM_INFO
	.align		4
.L_49:
        /*0048*/ 	.byte	0x04, 0x17
        /*004a*/ 	.short	(.L_51 - .L_50)
.L_50:
        /*004c*/ 	.word	0x00000000
        /*0050*/ 	.short	0x0002
        /*0052*/ 	.short	0x0010
        /*0054*/ 	.byte	0x00, 0xf0, 0x11, 0x00


	//----- nvinfo : EIATTR_KPARAM_INFO
	.align		4
.L_51:
        /*0058*/ 	.byte	0x04, 0x17
        /*005a*/ 	.short	(.L_53 - .L_52)
.L_52:
        /*005c*/ 	.word	0x00000000
        /*0060*/ 	.short	0x0001
        /*0062*/ 	.short	0x0008
        /*0064*/ 	.byte	0x00, 0xf0, 0x21, 0x00


	//----- nvinfo : EIATTR_KPARAM_INFO
	.align		4
.L_53:
        /*0068*/ 	.byte	0x04, 0x17
        /*006a*/ 	.short	(.L_55 - .L_54)
.L_54:
        /*006c*/ 	.word	0x00000000
        /*0070*/ 	.short	0x0000
        /*0072*/ 	.short	0x0000
        /*0074*/ 	.byte	0x00, 0xf0, 0x21, 0x00


	//----- nvinfo : EIATTR_SPARSE_MMA_MASK
	.align		4
.L_55:
        /*0078*/ 	.byte	0x03, 0x50
        /*007a*/ 	.short	0x0000


	//----- nvinfo : EIATTR_MAXREG_COUNT
	.align		4
        /*007c*/ 	.byte	0x03, 0x1b
        /*007e*/ 	.short	0x00ff


	//----- nvinfo : EIATTR_MERCURY_ISA_VERSION
	.align		4
        /*0080*/ 	.byte	0x03, 0x5f
        /*0082*/ 	.short	0x0101


	//----- nvinfo : EIATTR_COOP_GROUP_MASK_REGIDS
	.align		4
        /*0084*/ 	.byte	0x04, 0x29
        /*0086*/ 	.short	(.L_57 - .L_56)


	//   ....[0]....
.L_56:
        /*0088*/ 	.word	0xffffffff


	//   ....[1]....
        /*008c*/ 	.word	0xffffffff


	//   ....[2]....
        /*0090*/ 	.word	0xffffffff


	//----- nvinfo : EIATTR_COOP_GROUP_INSTR_OFFSETS
	.align		4
.L_57:
        /*0094*/ 	.byte	0x04, 0x28
        /*0096*/ 	.short	(.L_59 - .L_58)


	//   ....[0]....
.L_58:
        /*0098*/ 	.word	0x000002e0


	//   ....[1]....
        /*009c*/ 	.word	0x000002f0


	//   ....[2]....
        /*00a0*/ 	.word	0x00000330


	//----- nvinfo : EIATTR_EXIT_INSTR_OFFSETS
	.align		4
.L_59:
        /*00a4*/ 	.byte	0x04, 0x1c
        /*00a6*/ 	.short	(.L_61 - .L_60)


	//   ....[0]....
.L_60:
        /*00a8*/ 	.word	0x000000a0


	//   ....[1]....
        /*00ac*/ 	.word	0x000003b0


	//----- nvinfo : EIATTR_MAX_THREADS
	.align		4
.L_61:
        /*00b0*/ 	.byte	0x04, 0x05
        /*00b2*/ 	.short	(.L_63 - .L_62)
.L_62:
        /*00b4*/ 	.word	0x00000080
        /*00b8*/ 	.word	0x00000001
        /*00bc*/ 	.word	0x00000001


	//----- nvinfo : EIATTR_CBANK_PARAM_SIZE
	.align		4
.L_63:
        /*00c0*/ 	.byte	0x03, 0x19
        /*00c2*/ 	.short	0x0024


	//----- nvinfo : EIATTR_PARAM_CBANK
	.align		4
        /*00c4*/ 	.byte	0x04, 0x0a
        /*00c6*/ 	.short	(.L_65 - .L_64)
	.align		4
.L_64:
        /*00c8*/ 	.word	index@(.nv.constant0._ZN18transformer_engine17swizzle_kernel_1d56swizzle_block_scaling_1d_to_mxfp8_scaling_factors_kernelIjEEvPKvPvjjjjT_)
        /*00cc*/ 	.short	0x0210
        /*00ce*/ 	.short	0x0024


	//----- nvinfo : EIATTR_SW_WAR
	.align		4
.L_65:
        /*00d0*/ 	.byte	0x04, 0x36
        /*00d2*/ 	.short	(.L_67 - .L_66)
.L_66:
        /*00d4*/ 	.word	0x00000008
.L_67:


//--------------------- .nv.info._ZN18transformer_engine17swizzle_kernel_1d56swizzle_block_scaling_1d_to_mxfp8_scaling_factors_kernelINS0_12no_oob_tag_tEEEvPKvPvjjjjT_ --------------------------
	.section	.nv.info._ZN18transformer_engine17swizzle_kernel_1d56swizzle_block_scaling_1d_to_mxfp8_scaling_factors_kernelINS0_12no_oob_tag_tEEEvPKvPvjjjjT_,"",@"SHT_CUDA_INFO"
	.sectionflags	@""
	.align	4


	//----- nvinfo : EIATTR_CUDA_API_VERSION
	.align		4
        /*0000*/ 	.byte	0x04, 0x37
        /*0002*/ 	.short	(.L_69 - .L_68)
.L_68:
        /*0004*/ 	.word	0x00000082


	//----- nvinfo : EIATTR_KPARAM_INFO
	.align		4
.L_69:
        /*0008*/ 	.byte	0x04, 0x17
        /*000a*/ 	.short	(.L_71 - .L_70)
.L_70:
        /*000c*/ 	.word	0x00000000
        /*0010*/ 	.short	0x0006
        /*0012*/ 	.short	0x0020
        /*0014*/ 	.byte	0x00, 0xf0, 0x05, 0x00


	//----- nvinfo : EIATTR_KPARAM_INFO
	.align		4
.L_71:
        /*0018*/ 	.byte	0x04, 0x17
        /*001a*/ 	.short	(.L_73 - .L_72)
.L_72:
        /*001c*/ 	.word	0x00000000
        /*0020*/ 	.short	0x0005
        /*0022*/ 	.short	0x001c
        /*0024*/ 	.byte	0x00, 0xf0, 0x11, 0x00


	//----- nvinfo : EIATTR_KPARAM_INFO
	.align		4
.L_73:
        /*0028*/ 	.byte	0x04, 0x17
        /*002a*/ 	.short	(.L_75 - .L_74)
.L_74:
        /*002c*/ 	.word	0x00000000
        /*0030*/ 	.short	0x0004
        /*0032*/ 	.short	0x0018
        /*0034*/ 	.byte	0x00, 0xf0, 0x11, 0x00


	//----- nvinfo : EIATTR_KPARAM_INFO
	.align		4
.L_75:
        /*0038*/ 	.byte	0x04, 0x17
        /*003a*/ 	.short	(.L_77 - .L_76)
.L_76:
        /*003c*/ 	.word	0x00000000
        /*0040*/ 	.short	0x0003
        /*0042*/ 	.short	0x0014
        /*0044*/ 	.byte	0x00, 0xf0, 0x11, 0x00


	//----- nvinfo : EIATTR_KPARAM_INFO
	.align		4
.L_77:
        /*0048*/ 	.byte	0x04, 0x17
        /*004a*/ 	.short	(.L_79 - .L_78)
.L_78:
        /*004c*/ 	.word	0x00000000
        /*0050*/ 	.short	0x0002
        /*0052*/ 	.short	0x0010
        /*0054*/ 	.byte	0x00, 0xf0, 0x11, 0x00


	//----- nvinfo : EIATTR_KPARAM_INFO
	.align		4
.L_79:
        /*0058*/ 	.byte	0x04, 0x17
        /*005a*/ 	.short	(.L_81 - .L_80)
.L_80:
        /*005c*/ 	.word	0x00000000
        /*0060*/ 	.short	0x0001
        /*0062*/ 	.short	0x0008
        /*0064*/ 	.byte	0x00, 0xf0, 0x21, 0x00


	//----- nvinfo : EIATTR_KPARAM_INFO
	.align		4
.L_81:
        /*0068*/ 	.byte	0x04, 0x17
        /*006a*/ 	.short	(.L_83 - .L_82)
.L_82:
        /*006c*/ 	.word	0x00000000
        /*0070*/ 	.short	0x0000
        /*0072*/ 	.short	0x0000
        /*0074*/ 	.byte	0x00, 0xf0, 0x21, 0x00


	//----- nvinfo : EIATTR_SPARSE_MMA_MASK
	.align		4
.L_83:
        /*0078*/ 	.byte	0x03, 0x50
        /*007a*/ 	.short	0x0000


	//----- nvinfo : EIATTR_MAXREG_COUNT
	.align		4
        /*007c*/ 	.byte	0x03, 0x1b
        /*007e*/ 	.short	0x00ff


	//----- nvinfo : EIATTR_MERCURY_ISA_VERSION
	.align		4
        /*0080*/ 	.byte	0x03, 0x5f
        /*0082*/ 	.short	0x0101


	//----- nvinfo : EIATTR_COOP_GROUP_MASK_REGIDS
	.align		4
        /*0084*/ 	.byte	0x04, 0x29
        /*0086*/ 	.short	(.L_85 - .L_84)


	//   ....[0]....
.L_84:
        /*0088*/ 	.word	0xffffffff


	//   ....[1]....
        /*008c*/ 	.word	0xffffffff


	//   ....[2]....
        /*0090*/ 	.word	0xffffffff


	//----- nvinfo : EIATTR_COOP_GROUP_INSTR_OFFSETS
	.align		4
.L_85:
        /*0094*/ 	.byte	0x04, 0x28
        /*0096*/ 	.short	(.L_87 - .L_86)


	//   ....[0]....
.L_86:
        /*0098*/ 	.word	0x00000260


	//   ....[1]....
        /*009c*/ 	.word	0x00000270


	//   ....[2]....
        /*00a0*/ 	.word	0x000002b0


	//----- nvinfo : EIATTR_EXIT_INSTR_OFFSETS
	.align		4
.L_87:
        /*00a4*/ 	.byte	0x04, 0x1c
        /*00a6*/ 	.short	(.L_89 - .L_88)


	//   ....[0]....
.L_88:
        /*00a8*/ 	.word	0x000000a0


	//   ....[1]....
        /*00ac*/ 	.word	0x00000330


	//----- nvinfo : EIATTR_MAX_THREADS
	.align		4
.L_89:
        /*00b0*/ 	.byte	0x04, 0x05
        /*00b2*/ 	.short	(.L_91 - .L_90)
.L_90:
        /*00b4*/ 	.word	0x00000080
        /*00b8*/ 	.word	0x00000001
        /*00bc*/ 	.word	0x00000001


	//----- nvinfo : EIATTR_CBANK_PARAM_SIZE
	.align		4
.L_91:
        /*00c0*/ 	.byte	0x03, 0x19
        /*00c2*/ 	.short	0x0021


	//----- nvinfo : EIATTR_PARAM_CBANK
	.align		4
        /*00c4*/ 	.byte	0x04, 0x0a
        /*00c6*/ 	.short	(.L_93 - .L_92)
	.align		4
.L_92:
        /*00c8*/ 	.word	index@(.nv.constant0._ZN18transformer_engine17swizzle_kernel_1d56swizzle_block_scaling_1d_to_mxfp8_scaling_factors_kernelINS0_12no_oob_tag_tEEEvPKvPvjjjjT_)
        /*00cc*/ 	.short	0x0210
        /*00ce*/ 	.short	0x0021


	//----- nvinfo : EIATTR_SW_WAR
	.align		4
.L_93:
        /*00d0*/ 	.byte	0x04, 0x36
        /*00d2*/ 	.short	(.L_95 - .L_94)
.L_94:
        /*00d4*/ 	.word	0x00000008
.L_95:


//--------------------- .nv.callgraph             --------------------------
	.section	.nv.callgraph,"",@"SHT_CUDA_CALLGRAPH"
	.align	4
	.sectionentsize	8
	.align		4
        /*0000*/ 	.word	0x00000000
	.align		4
        /*0004*/ 	.word	0xffffffff
	.align		4
        /*0008*/ 	.word	0x00000000
	.align		4
        /*000c*/ 	.word	0xfffffffe
	.align		4
        /*0010*/ 	.word	0x00000000
	.align		4
        /*0014*/ 	.word	0xfffffffd
	.align		4
        /*0018*/ 	.word	0x00000000
	.align		4
        /*001c*/ 	.word	0xfffffffc


//--------------------- .text._ZN18transformer_engine17swizzle_kernel_2d56swizzle_block_scaling_2d_to_mxfp8_scaling_factors_kernelEPKvPvjjjj --------------------------
	.section	.text._ZN18transformer_engine17swizzle_kernel_2d56swizzle_block_scaling_2d_to_mxfp8_scaling_factors_kernelEPKvPvjjjj,"ax",@progbits
	.align	128
        .global         _ZN18transformer_engine17swizzle_kernel_2d56swizzle_block_scaling_2d_to_mxfp8_scaling_factors_kernelEPKvPvjjjj
        .type           _ZN18transformer_engine17swizzle_kernel_2d56swizzle_block_scaling_2d_to_mxfp8_scaling_factors_kernelEPKvPvjjjj,@function
        .size           _ZN18transformer_engine17swizzle_kernel_2d56swizzle_block_scaling_2d_to_mxfp8_scaling_factors_kernelEPKvPvjjjj,(.L_x_3 - _ZN18transformer_engine17swizzle_kernel_2d56swizzle_block_scaling_2d_to_mxfp8_scaling_factors_kernelEPKvPvjjjj)
        .other          _ZN18transformer_engine17swizzle_kernel_2d56swizzle_block_scaling_2d_to_mxfp8_scaling_factors_kernelEPKvPvjjjj,@"STO_CUDA_ENTRY STV_DEFAULT"
_ZN18transformer_engine17swizzle_kernel_2d56swizzle_block_scaling_2d_to_mxfp8_scaling_factors_kernelEPKvPvjjjj:
.text._ZN18transformer_engine17swizzle_kernel_2d56swizzle_block_scaling_2d_to_mxfp8_scaling_factors_kernelEPKvPvjjjj:
[----:B------:R-:W-:Y:S01]  /*0000*/  LDC R1, c[0x0][0x28] ;  /* 0x00000a00ff017b82 */ /* 0x000fe20000000800 */
[----:B------:R-:W0:Y:S01]  /*0010*/  S2R R0, SR_TID.Y ;  /* 0x0000000000007919 */ /* 0x000e220000002200 */
[----:B------:R-:W-:Y:S01]  /*0020*/  ULDC.64 UR4, c[0x0][0x220] ;  /* 0x0000880000047ab9 */ /* 0x000fe20000000a00 */
[----:B------:R-:W0:Y:S01]  /*0030*/  S2R R3, SR_CTAID.Y ;  /* 0x0000000000037919 */ /* 0x000e220000002600 */
[----:B------:R-:W1:Y:S01]  /*0040*/  S2R R4, SR_TID.Z ;  /* 0x0000000000047919 */ /* 0x000e620000002300 */
[----:B------:R-:W1:Y:S01]  /*0050*/  S2R R5, SR_CTAID.X ;  /* 0x0000000000057919 */ /* 0x000e620000002500 */
[----:B0-----:R-:W-:-:S05]  /*0060*/  IMAD R0, R3, 0x2, R0 ;  /* 0x0000000203007824 */ /* 0x001fca00078e0200 */
[----:B------:R-:W-:Y:S01]  /*0070*/  ISETP.GE.U32.AND P0, PT, R0, UR5, PT ;  /* 0x0000000500007c0c */ /* 0x000fe2000bf06070 */
[----:B-1----:R-:W-:-:S05]  /*0080*/  IMAD R4, R5, 0x2, R4 ;  /* 0x0000000205047824 */ /* 0x002fca00078e0204 */
[----:B------:R-:W-:-:S13]  /*0090*/  ISETP.GE.U32.OR P0, PT, R4, UR4, P0 ;  /* 0x0000000404007c0c */ /* 0x000fda0008706470 */
[----:B------:R-:W-:Y:S05]  /*00a0*/  @P0 EXIT ;  /* 0x000000000000094d */ /* 0x000fea0003800000 */
[----:B------:R-:W-:Y:S01]  /*00b0*/  ULDC.64 UR6, c[0x0][0x228] ;  /* 0x00008a0000067ab9 */ /* 0x000fe20000000a00 */
[----:B------:R-:W-:Y:S01]  /*00c0*/  IMAD.SHL.U32 R3, R4, 0x4, RZ ;  /* 0x0000000404037824 */ /* 0x000fe200078e00ff */
[----:B------:R-:W-:Y:S01]  /*00d0*/  ULDC.64 UR4, c[0x0][0x210] ;  /* 0x0000840000047ab9 */ /* 0x000fe20000000a00 */
[----:B------:R-:W-:-:S05]  /*00e0*/  IMAD R2, R0, UR6, RZ ;  /* 0x0000000600027c24 */ /* 0x000fca000f8e02ff */
[----:B------:R-:W-:-:S04]  /*00f0*/  IADD3 R2, P0, P1, R2, UR4, R3 ;  /* 0x0000000402027c10 */ /* 0x000fc8000f91e003 */
[----:B------:R-:W-:Y:S01]  /*0100*/  IADD3.X R3, RZ, UR5, RZ, P0, P1 ;  /* 0x00000005ff037c10 */ /* 0x000fe200087e24ff */
[----:B------:R-:W-:-:S04]  /*0110*/  ULDC.64 UR4, c[0x0][0x208] ;  /* 0x0000820000047ab9 */ /* 0x000fc80000000a00 */
[----:B------:R-:W2:Y:S01]  /*0120*/  LDG.E.CONSTANT R2, desc[UR4][R2.64] ;  /* 0x0000000402027981 */ /* 0x000ea2000c1e9900 */
[----:B------:R-:W-:Y:S01]  /*0130*/  IMAD R6, R0, UR7, RZ ;  /* 0x0000000700067c24 */ /* 0x000fe2000f8e02ff */
[----:B------:R-:W-:Y:S01]  /*0140*/  SHF.L.U32 R7, R4, 0x9, RZ ;  /* 0x0000000904077819 */ /* 0x000fe200000006ff */
[----:B------:R-:W-:Y:S01]  /*0150*/  ULDC.64 UR6, c[0x0][0x218] ;  /* 0x0000860000067ab9 */ /* 0x000fe20000000a00 */
[----:B------:R-:W0:Y:S02]  /*0160*/  S2R R9, SR_TID.X ;  /* 0x0000000000097919 */ /* 0x000e240000002100 */
[----:B------:R-:W-:Y:S01]  /*0170*/  IADD3 R4, P0, P1, R6, UR6, R7 ;  /* 0x0000000606047c10 */ /* 0x000fe2000f91e007 */
[----:B--2---:R-:W-:Y:S01]  /*0180*/  IMAD.SHL.U32 R0, R2, 0x2, RZ ;  /* 0x0000000202007824 */ /* 0x004fe200078e00ff */
[----:B------:R-:W-:-:S04]  /*0190*/  SHF.R.U32.HI R5, RZ, 0x7, R2 ;  /* 0x00000007ff057819 */ /* 0x000fc80000011602 */
[----:B------:R-:W-:Y:S02]  /*01a0*/  LOP3.LUT R0, R0, R5, RZ, 0xfc, !PT ;  /* 0x0000000500007212 */ /* 0x000fe400078efcff */
[----:B------:R-:W-:Y:S02]  /*01b0*/  IADD3.X R5, RZ, UR7, RZ, P0, P1 ;  /* 0x00000007ff057c10 */ /* 0x000fe400087e24ff */
[----:B------:R-:W-:Y:S01]  /*01c0*/  SHF.R.U32.HI R7, RZ, 0x10, R0 ;  /* 0x00000010ff077819 */ /* 0x000fe20000011600 */
[----:B0-----:R-:W-:-:S03]  /*01d0*/  IMAD.WIDE.U32 R2, R9, 0x10, R4 ;  /* 0x0000001009027825 */ /* 0x001fc600078e0004 */
[----:B------:R-:W-:-:S04]  /*01e0*/  LOP3.LUT R8, R7, R0, RZ, 0xfc, !PT ;  /* 0x0000000007087212 */ /* 0x000fc800078efcff */
[----:B------:R-:W-:Y:S01]  /*01f0*/  MOV R11, R8 ;  /* 0x00000008000b7202 */ /* 0x000fe20000000f00 */
[--C-:B------:R-:W-:Y:S02]  /*0200*/  IMAD.MOV.U32 R9, RZ, RZ, R8.reuse ;  /* 0x000000ffff097224 */ /* 0x100fe400078e0008 */
[----:B------:R-:W-:-:S05]  /*0210*/  IMAD.MOV.U32 R10, RZ, RZ, R8 ;  /* 0x000000ffff0a7224 */ /* 0x000fca00078e0008 */
[----:B------:R-:W-:Y:S01]  /*0220*/  STG.E.128 desc[UR4][R2.64], R8 ;  /* 0x0000000802007986 */ /* 0x000fe2000c101d04 */
[----:B------:R-:W-:Y:S05]  /*0230*/  EXIT ;  /* 0x000000000000794d */ /* 0x000fea0003800000 */
.L_x_0:
[----:B------:R-:W-:-:S00]  /*0240*/  BRA `(.L_x_0) ;  /* 0xfffffffc00fc7947 */ /* 0x000fc0000383ffff */
[----:B------:R-:W-:-:S00]  /*0250*/  NOP ;  /* 0x0000000000007918 */ /* 0x000fc00000000000 */
        /* <DEDUP_REMOVED lines=10> */
.L_x_3:


//--------------------- .text._ZN18transformer_engine17swizzle_kernel_1d56swizzle_block_scaling_1d_to_mxfp8_scaling_factors_kernelIjEEvPKvPvjjjjT_ --------------------------
	.section	.text._ZN18transformer_engine17swizzle_kernel_1d56swizzle_block_scaling_1d_to_mxfp8_scaling_factors_kernelIjEEvPKvPvjjjjT_,"ax",@progbits
	.align	128
        .global         _ZN18transformer_engine17swizzle_kernel_1d56swizzle_block_scaling_1d_to_mxfp8_scaling_factors_kernelIjEEvPKvPvjjjjT_
        .type           _ZN18transformer_engine17swizzle_kernel_1d56swizzle_block_scaling_1d_to_mxfp8_scaling_factors_kernelIjEEvPKvPvjjjjT_,@function
        .size           _ZN18transformer_engine17swizzle_kernel_1d56swizzle_block_scaling_1d_to_mxfp8_scaling_factors_kernelIjEEvPKvPvjjjjT_,(.L_x_4 - _ZN18transformer_engine17swizzle_kernel_1d56swizzle_block_scaling_1d_to_mxfp8_scaling_factors_kernelIjEEvPKvPvjjjjT_)
        .other          _ZN18transformer_engine17swizzle_kernel_1d56swizzle_block_scaling_1d_to_mxfp8_scaling_factors_kernelIjEEvPKvPvjjjjT_,@"STO_CUDA_ENTRY STV_DEFAULT"
_ZN18transformer_engine17swizzle_kernel_1d56swizzle_block_scaling_1d_to_mxfp8_scaling_factors_kernelIjEEvPKvPvjjjjT_:
.text._ZN18transformer_engine17swizzle_kernel_1d56swizzle_block_scaling_1d_to_mxfp8_scaling_factors_kernelIjEEvPKvPvjjjjT_:
        /* <DEDUP_REMOVED lines=11> */
[----:B------:R-:W0:Y:S01]  /*00b0*/  S2R R0, SR_TID.X ;  /* 0x0000000000007919 */ /* 0x000e220000002100 */
[----:B------:R-:W-:Y:S01]  /*00c0*/  UIADD3 UR4, UR7, -0x1, URZ ;  /* 0xffffffff07047890 */ /* 0x000fe2000fffe03f */
[----:B------:R-:W-:Y:S01]  /*00d0*/  ULDC UR5, c[0x0][0x230] ;  /* 0x00008c0000057ab9 */ /* 0x000fe20000000800 */
[----:B------:R-:W-:Y:S01]  /*00e0*/  ULDC UR6, c[0x0][0x22c] ;  /* 0x00008b0000067ab9 */ /* 0x000fe20000000800 */
[----:B------:R-:W-:Y:S01]  /*00f0*/  ULDC.64 UR8, c[0x0][0x218] ;  /* 0x0000860000087ab9 */ /* 0x000fe20000000a00 */
[----:B0-----:R-:W-:-:S04]  /*0100*/  ISETP.GE.U32.AND P0, PT, R0, UR5, PT ;  /* 0x0000000500007c0c */ /* 0x001fc8000bf06070 */
[----:B------:R-:W-:Y:S01]  /*0110*/  ISETP.LT.U32.OR P0, PT, R2, UR4, !P0 ;  /* 0x0000000402007c0c */ /* 0x000fe2000c701470 */
[----:B------:R-:W-:-:S12]  /*0120*/  ULDC.64 UR4, c[0x0][0x208] ;  /* 0x0000820000047ab9 */ /* 0x000fd80000000a00 */
[----:B------:R-:W0:Y:S01]  /*0130*/  @P0 LDC R4, c[0x0][0x228] ;  /* 0x00008a00ff040b82 */ /* 0x000e220000000800 */
[----:B------:R-:W-:-:S07]  /*0140*/  @P0 IMAD.SHL.U32 R5, R2, 0x200, RZ ;  /* 0x0000020002050824 */ /* 0x000fce00078e00ff */
[----:B------:R-:W1:Y:S01]  /*0150*/  @P0 LDC.64 R6, c[0x0][0x210] ;  /* 0x00008400ff060b82 */ /* 0x000e620000000a00 */
[----:B0-----:R-:W-:-:S05]  /*0160*/  @P0 IMAD R4, R3, R4, RZ ;  /* 0x0000000403040224 */ /* 0x001fca00078e02ff */
[----:B-1----:R-:W-:-:S04]  /*0170*/  @P0 IADD3 R4, P1, P2, R4, R6, R5 ;  /* 0x0000000604040210 */ /* 0x002fc80007a3e005 */
[----:B------:R-:W-:-:S03]  /*0180*/  @P0 IADD3.X R5, RZ, R7, RZ, P1, P2 ;  /* 0x00000007ff050210 */ /* 0x000fc60000fe44ff */
[----:B------:R-:W-:-:S06]  /*0190*/  @P0 IMAD.WIDE.U32 R4, R0, 0x10, R4 ;  /* 0x0000001000040825 */ /* 0x000fcc00078e0004 */
[----:B------:R-:W2:Y:S01]  /*01a0*/  @P0 LDG.E.128.CONSTANT R4, desc[UR4][R4.64] ;  /* 0x0000000404040981 */ /* 0x000ea2000c1e9d00 */
[----:B------:R-:W-:Y:S01]  /*01b0*/  @!P0 CS2R R8, SRZ ;  /* 0x0000000000088805 */ /* 0x000fe2000001ff00 */
[----:B------:R-:W-:Y:S02]  /*01c0*/  @!P0 IMAD.MOV.U32 R10, RZ, RZ, RZ ;  /* 0x000000ffff0a8224 */ /* 0x000fe400078e00ff */
[----:B------:R-:W-:Y:S02]  /*01d0*/  IMAD.SHL.U32 R11, R0, 0x8, RZ ;  /* 0x00000008000b7824 */ /* 0x000fe400078e00ff */
[----:B------:R-:W-:Y:S02]  /*01e0*/  IMAD R2, R2, UR6, RZ ;  /* 0x0000000602027c24 */ /* 0x000fe4000f8e02ff */
[----:B------:R-:W-:Y:S01]  /*01f0*/  IMAD.SHL.U32 R3, R3, 0x200, RZ ;  /* 0x0000020003037824 */ /* 0x000fe200078e00ff */
[----:B------:R-:W-:-:S04]  /*0200*/  LOP3.LUT R11, R11, 0x18, RZ, 0xc0, !PT ;  /* 0x000000180b0b7812 */ /* 0x000fc800078ec0ff */
[----:B------:R-:W-:Y:S02]  /*0210*/  LEA.HI R11, R0, R11, RZ, 0x1e ;  /* 0x0000000b000b7211 */ /* 0x000fe400078ff0ff */
[----:B------:R-:W-:-:S04]  /*0220*/  IADD3 R2, P1, P2, R2, UR8, R3 ;  /* 0x0000000802027c10 */ /* 0x000fc8000fa3e003 */
[----:B------:R-:W-:-:S03]  /*0230*/  IADD3.X R3, RZ, UR9, RZ, P1, P2 ;  /* 0x00000009ff037c10 */ /* 0x000fc60008fe44ff */
[----:B------:R-:W-:-:S04]  /*0240*/  IMAD.WIDE.U32 R2, R0, 0x10, R2 ;  /* 0x0000001000027825 */ /* 0x000fc800078e0002 */
[----:B--2---:R-:W-:Y:S01]  /*0250*/  @P0 IMAD.SHL.U32 R10, R7, 0x2, RZ ;  /* 0x00000002070a0824 */ /* 0x004fe200078e00ff */
[----:B------:R-:W-:Y:S01]  /*0260*/  @P0 SHF.R.U32.HI R9, RZ, 0x7, R6 ;  /* 0x00000007ff090819 */ /* 0x000fe20000011606 */
[----:B------:R-:W-:Y:S01]  /*0270*/  @!P0 IMAD.MOV.U32 R6, RZ, RZ, RZ ;  /* 0x000000ffff068224 */ /* 0x000fe200078e00ff */
[----:B------:R-:W-:Y:S02]  /*0280*/  @P0 SHF.R.U32.HI R8, RZ, 0xf, R5 ;  /* 0x0000000fff080819 */ /* 0x000fe40000011605 */
[----:B------:R-:W-:Y:S02]  /*0290*/  @P0 SHF.R.U32.HI R6, RZ, 0x17, R4 ;  /* 0x00000017ff060819 */ /* 0x000fe40000011604 */
[----:B------:R-:W-:Y:S02]  /*02a0*/  LOP3.LUT R9, R8, R9, R10, 0xfe, !PT ;  /* 0x0000000908097212 */ /* 0x000fe400078efe0a */
[----:B------:R-:W-:Y:S02]  /*02b0*/  LOP3.LUT R4, R0, 0x1, RZ, 0xc0, !PT ;  /* 0x0000000100047812 */ /* 0x000fe400078ec0ff */
[----:B------:R-:W-:-:S02]  /*02c0*/  LOP3.LUT R6, R9, R6, RZ, 0xfc, !PT ;  /* 0x0000000609067212 */ /* 0x000fc400078efcff */
[----:B------:R-:W-:-:S04]  /*02d0*/  ISETP.NE.U32.AND P0, PT, R4, 0x1, PT ;  /* 0x000000010400780c */ /* 0x000fc80003f05070 */
[----:B------:R-:W0:Y:S04]  /*02e0*/  SHFL.IDX PT, R6, R6, R11, 0x1f ;  /* 0x00001f0b06067589 */ /* 0x000e2800000e0000 */
[----:B0-----:R-:W0:Y:S02]  /*02f0*/  SHFL.BFLY PT, R5, R6, 0x1, 0x1c1f ;  /* 0x0c3c1f0006057f89 */ /* 0x001e2400000e0000 */
[----:B0-----:R-:W-:-:S03]  /*0300*/  PRMT R4, R6, 0x6240, R5 ;  /* 0x0000624006047816 */ /* 0x001fc60000000005 */
[----:B------:R-:W-:Y:S02]  /*0310*/  @!P0 PRMT R4, R6, 0x3715, R5 ;  /* 0x0000371506048816 */ /* 0x000fe40000000005 */
[----:B------:R-:W-:-:S03]  /*0320*/  LOP3.LUT P0, RZ, R0, 0x2, RZ, 0xc0, !PT ;  /* 0x0000000200ff7812 */ /* 0x000fc6000780c0ff */
[----:B------:R-:W0:Y:S02]  /*0330*/  SHFL.BFLY PT, R5, R4, 0x2, 0x1c1f ;  /* 0x0c5c1f0004057f89 */ /* 0x000e2400000e0000 */
[----:B0-----:R-:W-:-:S08]  /*0340*/  PRMT R6, R4, 0x5410, R5 ;  /* 0x0000541004067816 */ /* 0x001fd00000000005 */
[----:B------:R-:W-:-:S04]  /*0350*/  @P0 PRMT R6, R4, 0x3276, R5 ;  /* 0x0000327604060816 */ /* 0x000fc80000000005 */
[C---:B------:R-:W-:Y:S02]  /*0360*/  PRMT R11, R6.reuse, 0x3333, RZ ;  /* 0x00003333060b7816 */ /* 0x040fe400000000ff */
[C---:B------:R-:W-:Y:S02]  /*0370*/  PRMT R10, R6.reuse, 0x2222, RZ ;  /* 0x00002222060a7816 */ /* 0x040fe400000000ff */
[C---:B------:R-:W-:Y:S02]  /*0380*/  PRMT R9, R6.reuse, 0x1111, RZ ;  /* 0x0000111106097816 */ /* 0x040fe400000000ff */
[----:B------:R-:W-:-:S05]  /*0390*/  PRMT R8, R6, RZ, RZ ;  /* 0x000000ff06087216 */ /* 0x000fca00000000ff */
[----:B------:R-:W-:Y:S01]  /*03a0*/  STG.E.128 desc[UR4][R2.64], R8 ;  /* 0x0000000802007986 */ /* 0x000fe2000c101d04 */
[----:B------:R-:W-:Y:S05]  /*03b0*/  EXIT ;  /* 0x000000000000794d */ /* 0x000fea0003800000 */
.L_x_1:
        /* <DEDUP_REMOVED lines=12> */
.L_x_4:


//--------------------- .text._ZN18transformer_engine17swizzle_kernel_1d56swizzle_block_scaling_1d_to_mxfp8_scaling_factors_kernelINS0_12no_oob_tag_tEEEvPKvPvjjjjT_ --------------------------
	.section	.text._ZN18transformer_engine17swizzle_kernel_1d56swizzle_block_scaling_1d_to_mxfp8_scaling_factors_kernelINS0_12no_oob_tag_tEEEvPKvPvjjjjT_,"ax",@progbits
	.align	128
        .global         _ZN18transformer_engine17swizzle_kernel_1d56swizzle_block_scaling_1d_to_mxfp8_scaling_factors_kernelINS0_12no_oob_tag_tEEEvPKvPvjjjjT_
        .type           _ZN18transformer_engine17swizzle_kernel_1d56swizzle_block_scaling_1d_to_mxfp8_scaling_factors_kernelINS0_12no_oob_tag_tEEEvPKvPvjjjjT_,@function
        .size           _ZN18transformer_engine17swizzle_kernel_1d56swizzle_block_scaling_1d_to_mxfp8_scaling_factors_kernelINS0_12no_oob_tag_tEEEvPKvPvjjjjT_,(.L_x_5 - _ZN18transformer_engine17swizzle_kernel_1d56swizzle_block_scaling_1d_to_mxfp8_scaling_factors_kernelINS0_12no_oob_tag_tEEEvPKvPvjjjjT_)
        .other          _ZN18transformer_engine17swizzle_kernel_1d56swizzle_block_scaling_1d_to_mxfp8_scaling_factors_kernelINS0_12no_oob_tag_tEEEvPKvPvjjjjT_,@"STO_CUDA_ENTRY STV_DEFAULT"
_ZN18transformer_engine17swizzle_kernel_1d56swizzle_block_scaling_1d_to_mxfp8_scaling_factors_kernelINS0_12no_oob_tag_tEEEvPKvPvjjjjT_:
.text._ZN18transformer_engine17swizzle_kernel_1d56swizzle_block_scaling_1d_to_mxfp8_scaling_factors_kernelINS0_12no_oob_tag_tEEEvPKvPvjjjjT_:
        /* <DEDUP_REMOVED lines=12> */
[----:B------:R-:W-:Y:S01]  /*00c0*/  ULDC.64 UR6, c[0x0][0x228] ;  /* 0x00008a0000067ab9 */ /* 0x000fe20000000a00 */
[----:B------:R-:W-:Y:S01]  /*00d0*/  IMAD.SHL.U32 R5, R2, 0x200, RZ ;  /* 0x0000020002057824 */ /* 0x000fe200078e00ff */
[----:B------:R-:W-:Y:S01]  /*00e0*/  ULDC.64 UR4, c[0x0][0x210] ;  /* 0x0000840000047ab9 */ /* 0x000fe20000000a00 */
[----:B------:R-:W-:-:S05]  /*00f0*/  IMAD R4, R3, UR6, RZ ;  /* 0x0000000603047c24 */ /* 0x000fca000f8e02ff */
[----:B------:R-:W-:-:S04]  /*0100*/  IADD3 R4, P0, P1, R4, UR4, R5 ;  /* 0x0000000404047c10 */ /* 0x000fc8000f91e005 */
[----:B------:R-:W-:Y:S01]  /*0110*/  IADD3.X R5, RZ, UR5, RZ, P0, P1 ;  /* 0x00000005ff057c10 */ /* 0x000fe200087e24ff */
[----:B------:R-:W-:Y:S02]  /*0120*/  ULDC.64 UR4, c[0x0][0x208] ;  /* 0x0000820000047ab9 */ /* 0x000fe40000000a00 */
[----:B0-----:R-:W-:-:S06]  /*0130*/  IMAD.WIDE.U32 R4, R0, 0x10, R4 ;  /* 0x0000001000047825 */ /* 0x001fcc00078e0004 */
[----:B------:R-:W2:Y:S01]  /*0140*/  LDG.E.128.CONSTANT R4, desc[UR4][R4.64] ;  /* 0x0000000404047981 */ /* 0x000ea2000c1e9d00 */
[----:B------:R-:W-:Y:S02]  /*0150*/  IMAD.SHL.U32 R10, R0, 0x8, RZ ;  /* 0x00000008000a7824 */ /* 0x000fe400078e00ff */
[----:B------:R-:W-:Y:S01]  /*0160*/  IMAD R2, R2, UR7, RZ ;  /* 0x0000000702027c24 */ /* 0x000fe2000f8e02ff */
[----:B------:R-:W-:Y:S01]  /*0170*/  ULDC.64 UR6, c[0x0][0x218] ;  /* 0x0000860000067ab9 */ /* 0x000fe20000000a00 */
[----:B------:R-:W-:Y:S01]  /*0180*/  IMAD.SHL.U32 R3, R3, 0x200, RZ ;  /* 0x0000020003037824 */ /* 0x000fe200078e00ff */
[----:B------:R-:W-:-:S04]  /*0190*/  LOP3.LUT R11, R10, 0x18, RZ, 0xc0, !PT ;  /* 0x000000180a0b7812 */ /* 0x000fc800078ec0ff */
[----:B------:R-:W-:Y:S02]  /*01a0*/  LEA.HI R11, R0, R11, RZ, 0x1e ;  /* 0x0000000b000b7211 */ /* 0x000fe400078ff0ff */
[----:B------:R-:W-:-:S04]  /*01b0*/  IADD3 R2, P1, P2, R2, UR6, R3 ;  /* 0x0000000602027c10 */ /* 0x000fc8000fa3e003 */
[----:B------:R-:W-:-:S03]  /*01c0*/  IADD3.X R3, RZ, UR7, RZ, P1, P2 ;  /* 0x00000007ff037c10 */ /* 0x000fc60008fe44ff */
[----:B------:R-:W-:Y:S01]  /*01d0*/  IMAD.WIDE.U32 R2, R0, 0x10, R2 ;  /* 0x0000001000027825 */ /* 0x000fe200078e0002 */
[----:B--2---:R-:W-:-:S03]  /*01e0*/  SHF.R.U32.HI R8, RZ, 0x17, R4 ;  /* 0x00000017ff087819 */ /* 0x004fc60000011604 */
[----:B------:R-:W-:Y:S01]  /*01f0*/  IMAD.SHL.U32 R7, R7, 0x2, RZ ;  /* 0x0000000207077824 */ /* 0x000fe200078e00ff */
[----:B------:R-:W-:Y:S02]  /*0200*/  SHF.R.U32.HI R9, RZ, 0xf, R5 ;  /* 0x0000000fff097819 */ /* 0x000fe40000011605 */
[----:B------:R-:W-:Y:S02]  /*0210*/  SHF.R.U32.HI R6, RZ, 0x7, R6 ;  /* 0x00000007ff067819 */ /* 0x000fe40000011606 */
[----:B------:R-:W-:Y:S02]  /*0220*/  LOP3.LUT R4, R0, 0x1, RZ, 0xc0, !PT ;  /* 0x0000000100047812 */ /* 0x000fe400078ec0ff */
[----:B------:R-:W-:Y:S02]  /*0230*/  LOP3.LUT R6, R6, R8, R9, 0xfe, !PT ;  /* 0x0000000806067212 */ /* 0x000fe400078efe09 */
[----:B------:R-:W-:Y:S02]  /*0240*/  ISETP.NE.U32.AND P0, PT, R4, 0x1, PT ;  /* 0x000000010400780c */ /* 0x000fe40003f05070 */
[----:B------:R-:W-:-:S06]  /*0250*/  LOP3.LUT R6, R6, R7, RZ, 0xfc, !PT ;  /* 0x0000000706067212 */ /* 0x000fcc00078efcff */
[----:B------:R-:W0:Y:S04]  /*0260*/  SHFL.IDX PT, R6, R6, R11, 0x1f ;  /* 0x00001f0b06067589 */ /* 0x000e2800000e0000 */
[----:B0-----:R-:W0:Y:S02]  /*0270*/  SHFL.BFLY PT, R5, R6, 0x1, 0x1c1f ;  /* 0x0c3c1f0006057f89 */ /* 0x001e2400000e0000 */
[C-C-:B0-----:R-:W-:Y:S02]  /*0280*/  PRMT R4, R6.reuse, 0x6240, R5.reuse ;  /* 0x0000624006047816 */ /* 0x141fe40000000005 */
        /* <DEDUP_REMOVED lines=11> */
.L_x_2:
        /* <DEDUP_REMOVED lines=12> */
.L_x_5:


//--------------------- .nv.shared.reserved.0     --------------------------
	.section	.nv.shared.reserved.0,"aw",@nobits
	.weak		__nv_reservedSMEM_offset_0_alias
	.size		__nv_reservedSMEM_offset_0_alias, 0, 0
	.other		__nv_reservedSMEM_offset_0_alias,@"STO_CUDA_RESERVED_SHARED STV_DEFAULT"
__nv_reservedSMEM_offset_0_alias:
	.zero		0


//--------------------- .nv.constant0._ZN18transformer_engine17swizzle_kernel_2d56swizzle_block_scaling_2d_to_mxfp8_scaling_factors_kernelEPKvPvjjjj --------------------------
	.section	.nv.constant0._ZN18transformer_engine17swizzle_kernel_2d56swizzle_block_scaling_2d_to_mxfp8_scaling_factors_kernelEPKvPvjjjj,"a",@progbits
	.sectionflags	@""
	.align	4
.nv.constant0._ZN18transformer_engine17swizzle_kernel_2d56swizzle_block_scaling_2d_to_mxfp8_scaling_factors_kernelEPKvPvjjjj:
	.zero		560


//--------------------- .nv.constant0._ZN18transformer_engine17swizzle_kernel_1d56swizzle_block_scaling_1d_to_mxfp8_scaling_factors_kernelIjEEvPKvPvjjjjT_ --------------------------
	.section	.nv.constant0._ZN18transformer_engine17swizzle_kernel_1d56swizzle_block_scaling_1d_to_mxfp8_scaling_factors_kernelIjEEvPKvPvjjjjT_,"a",@progbits
	.sectionflags	@""
	.align	4
.nv.constant0._ZN18transformer_engine17swizzle_kernel_1d56swizzle_block_scaling_1d_to_mxfp8_scaling_factors_kernelIjEEvPKvPvjjjjT_:
	.zero		564


//--------------------- .nv.constant0._ZN18transformer_engine17swizzle_kernel_1d56swizzle_block_scaling_1d_to_mxfp8_scaling_factors_kernelINS0_12no_oob_tag_tEEEvPKvPvjjjjT_ --------------------------
	.section	.nv.constant0._ZN18transformer_engine17swizzle_kernel_1d56swizzle_block_scaling_1d_to_mxfp8_scaling_factors_kernelINS0_12no_oob_tag_tEEEvPKvPvjjjjT_,"a",@progbits
	.sectionflags	@""
	.align	4
.nv.constant0._ZN18transformer_engine17swizzle_kernel_1d56swizzle_block_scaling_1d_to_mxfp8_scaling_factors_kernelINS0_12no_oob_tag_tEEEvPKvPvjjjjT_:
	.zero		561


//--------------------- SYMBOLS --------------------------

	.type		.nv.reservedSmem.offset0,@object
	.size		.nv.reservedSmem.offset0,0x4
